	.headerflags	@"EF_CUDA_TEXMODE_UNIFIED EF_CUDA_64BIT_ADDRESS EF_CUDA_ACCELERATORS EF_CUDA_SM90 EF_CUDA_VIRTUAL_SM(EF_CUDA_SM90)"
	.elftype	@"ET_EXEC"


//--------------------- .nv.info                  --------------------------
	.section	.nv.info,"",@"SHT_CUDA_INFO"
	.align	4


	//----- nvinfo : EIATTR_REGCOUNT
	.align		4
        /*0000*/ 	.byte	0x04, 0x2f
        /*0002*/ 	.short	(.L_1 - .L_0)
	.align		4
.L_0:
        /*0004*/ 	.word	index@(triton_poi_fused_max_pool2d_with_indices_12)
        /*0008*/ 	.word	0x00000018


	//----- nvinfo : EIATTR_MIN_STACK_SIZE
	.align		4
.L_1:
        /*000c*/ 	.byte	0x04, 0x12
        /*000e*/ 	.short	(.L_3 - .L_2)
	.align		4
.L_2:
        /*0010*/ 	.word	index@(triton_poi_fused_max_pool2d_with_indices_12)
        /*0014*/ 	.word	0x00000000


	//----- nvinfo : EIATTR_FRAME_SIZE
	.align		4
.L_3:
        /*0018*/ 	.byte	0x04, 0x11
        /*001a*/ 	.short	(.L_5 - .L_4)
	.align		4
.L_4:
        /*001c*/ 	.word	index@(triton_poi_fused_max_pool2d_with_indices_12)
        /*0020*/ 	.word	0x00000000


	//----- nvinfo : EIATTR_MIN_STACK_SIZE
	.align		4
.L_5:
        /*0024*/ 	.byte	0x04, 0x12
        /*0026*/ 	.short	(.L_7 - .L_6)
	.align		4
.L_6:
        /*0028*/ 	.word	index@(triton_poi_fused_max_pool2d_with_indices_12)
        /*002c*/ 	.word	0x00000000
.L_7:


//--------------------- .nv.info.triton_poi_fused_max_pool2d_with_indices_12 --------------------------
	.section	.nv.info.triton_poi_fused_max_pool2d_with_indices_12,"",@"SHT_CUDA_INFO"
	.sectionflags	@""
	.align	4


	//----- nvinfo : EIATTR_CUDA_API_VERSION
	.align		4
        /*0000*/ 	.byte	0x04, 0x37
        /*0002*/ 	.short	(.L_9 - .L_8)
.L_8:
        /*0004*/ 	.word	0x0000007c


	//----- nvinfo : EIATTR_KPARAM_INFO
	.align		4
.L_9:
        /*0008*/ 	.byte	0x04, 0x17
        /*000a*/ 	.short	(.L_11 - .L_10)
.L_10:
        /*000c*/ 	.word	0x00000000
        /*0010*/ 	.short	0x0004
        /*0012*/ 	.short	0x001c
        /*0014*/ 	.byte	0x00, 0xf0, 0x11, 0x00


	//----- nvinfo : EIATTR_KPARAM_INFO
	.align		4
.L_11:
        /*0018*/ 	.byte	0x04, 0x17
        /*001a*/ 	.short	(.L_13 - .L_12)
.L_12:
        /*001c*/ 	.word	0x00000000
        /*0020*/ 	.short	0x0003
        /*0022*/ 	.short	0x0018
        /*0024*/ 	.byte	0x00, 0xf0, 0x11, 0x00


	//----- nvinfo : EIATTR_KPARAM_INFO
	.align		4
.L_13:
        /*0028*/ 	.byte	0x04, 0x17
        /*002a*/ 	.short	(.L_15 - .L_14)
.L_14:
        /*002c*/ 	.word	0x00000000
        /*0030*/ 	.short	0x0002
        /*0032*/ 	.short	0x0010
        /*0034*/ 	.byte	0x00, 0xf4, 0x21, 0x00


	//----- nvinfo : EIATTR_KPARAM_INFO
	.align		4
.L_15:
        /*0038*/ 	.byte	0x04, 0x17
        /*003a*/ 	.short	(.L_17 - .L_16)
.L_16:
        /*003c*/ 	.word	0x00000000
        /*0040*/ 	.short	0x0001
        /*0042*/ 	.short	0x0008
        /*0044*/ 	.byte	0x00, 0xf4, 0x21, 0x00


	//----- nvinfo : EIATTR_KPARAM_INFO
	.align		4
.L_17:
        /*0048*/ 	.byte	0x04, 0x17
        /*004a*/ 	.short	(.L_19 - .L_18)
.L_18:
        /*004c*/ 	.word	0x00000000
        /*0050*/ 	.short	0x0000
        /*0052*/ 	.short	0x0000
        /*0054*/ 	.byte	0x00, 0xf4, 0x21, 0x00


	//----- nvinfo : EIATTR_SPARSE_MMA_MASK
	.align		4
.L_19:
        /*0058*/ 	.byte	0x03, 0x50
        /*005a*/ 	.short	0x0000


	//----- nvinfo : EIATTR_MAXREG_COUNT
	.align		4
        /*005c*/ 	.byte	0x03, 0x1b
        /*005e*/ 	.short	0x00ff


	//----- nvinfo : EIATTR_EXIT_INSTR_OFFSETS
	.align		4
        /*0060*/ 	.byte	0x04, 0x1c
        /*0062*/ 	.short	(.L_21 - .L_20)


	//   ....[0]....
.L_20:
        /*0064*/ 	.word	0x00000650


	//   ....[1]....
        /*0068*/ 	.word	0x000006f0


	//----- nvinfo : EIATTR_REQNTID
	.align		4
.L_21:
        /*006c*/ 	.byte	0x04, 0x10
        /*006e*/ 	.short	(.L_23 - .L_22)
.L_22:
        /*0070*/ 	.word	0x00000080
        /*0074*/ 	.word	0x00000001
        /*0078*/ 	.word	0x00000001


	//----- nvinfo : EIATTR_CBANK_PARAM_SIZE
	.align		4
.L_23:
        /*007c*/ 	.byte	0x03, 0x19
        /*007e*/ 	.short	0x0020


	//----- nvinfo : EIATTR_PARAM_CBANK
	.align		4
        /*0080*/ 	.byte	0x04, 0x0a
        /*0082*/ 	.short	(.L_25 - .L_24)
	.align		4
.L_24:
        /*0084*/ 	.word	index@(.nv.constant0.triton_poi_fused_max_pool2d_with_indices_12)
        /*0088*/ 	.short	0x0210
        /*008a*/ 	.short	0x0020


	//----- nvinfo : EIATTR_SW_WAR
	.align		4
.L_25:
        /*008c*/ 	.byte	0x04, 0x36
        /*008e*/ 	.short	(.L_27 - .L_26)
.L_26:
        /*0090*/ 	.word	0x00000008
.L_27:


//--------------------- .nv.callgraph             --------------------------
	.section	.nv.callgraph,"",@"SHT_CUDA_CALLGRAPH"
	.align	4
	.sectionentsize	8
	.align		4
        /*0000*/ 	.word	0x00000000
	.align		4
        /*0004*/ 	.word	0xffffffff
	.align		4
        /*0008*/ 	.word	0x00000000
	.align		4
        /*000c*/ 	.word	0xfffffffe
	.align		4
        /*0010*/ 	.word	0x00000000
	.align		4
        /*0014*/ 	.word	0xfffffffd
	.align		4
        /*0018*/ 	.word	0x00000000
	.align		4
        /*001c*/ 	.word	0xfffffffc


//--------------------- .text.triton_poi_fused_max_pool2d_with_indices_12 --------------------------
	.section	.text.triton_poi_fused_max_pool2d_with_indices_12,"ax",@progbits
	.sectionflags	@"SHF_BARRIERS=1"
	.align	128
        .global         triton_poi_fused_max_pool2d_with_indices_12
        .type           triton_poi_fused_max_pool2d_with_indices_12,@function
        .size           triton_poi_fused_max_pool2d_with_indices_12,(.L_x_1 - triton_poi_fused_max_pool2d_with_indices_12)
        .other          triton_poi_fused_max_pool2d_with_indices_12,@"STO_CUDA_ENTRY STV_DEFAULT"
triton_poi_fused_max_pool2d_with_indices_12:
.text.triton_poi_fused_max_pool2d_with_indices_12:
[----:B------:R-:W0:Y:S02]  /*0000*/  LDC R1, c[0x0][0x28] ;  /* 0x00000a00ff017b82 */ /* 0x000e240000000800 */
[----:B------:R-:W1:Y:S01]  /*0010*/  S2R R0, SR_TID.X ;  /* 0x0000000000007919 */ /* 0x000e620000002100 */
[----:B------:R-:W2:Y:S01]  /*0020*/  S2UR UR4, SR_CTAID.Y ;  /* 0x00000000000479c3 */ /* 0x000ea20000002600 */
[----:B------:R-:W-:Y:S01]  /*0030*/  CS2R R8, SRZ ;  /* 0x0000000000087805 */ /* 0x000fe2000001ff00 */
[----:B------:R-:W-:Y:S01]  /*0040*/  ULDC.64 UR8, c[0x0][0x208] ;  /* 0x0000820000087ab9 */ /* 0x000fe20000000a00 */
[----:B------:R-:W3:Y:S05]  /*0050*/  S2R R3, SR_CTAID.X ;  /* 0x0000000000037919 */ /* 0x000eea0000002500 */
[----:B------:R-:W4:Y:S01]  /*0060*/  LDC.64 R4, c[0x0][0x210] ;  /* 0x00008400ff047b82 */ /* 0x000f220000000a00 */
[----:B--2---:R-:W-:Y:S01]  /*0070*/  USHF.L.U32 UR4, UR4, 0x6, URZ ;  /* 0x0000000604047899 */ /* 0x004fe2000800063f */
[----:B-1----:R-:W-:Y:S01]  /*0080*/  SHF.R.U32.HI R2, RZ, 0x1, R0 ;  /* 0x00000001ff027819 */ /* 0x002fe20000011600 */
[----:B------:R-:W-:-:S03]  /*0090*/  IMAD.SHL.U32 R12, R0, 0x2, RZ ;  /* 0x00000002000c7824 */ /* 0x000fc600078e00ff */
[----:B------:R-:W-:Y:S01]  /*00a0*/  SGXT.U32 R2, R2, 0x6 ;  /* 0x000000060202781a */ /* 0x000fe20000000000 */
[----:B---3--:R-:W-:-:S03]  /*00b0*/  IMAD.SHL.U32 R3, R3, 0x4, RZ ;  /* 0x0000000403037824 */ /* 0x008fc600078e00ff */
[----:B------:R-:W-:Y:S02]  /*00c0*/  LOP3.LUT R2, R2, UR4, RZ, 0xfc, !PT ;  /* 0x0000000402027c12 */ /* 0x000fe4000f8efcff */
[----:B------:R-:W-:-:S03]  /*00d0*/  LOP3.LUT R13, R3, 0x2, R12, 0xf8, !PT ;  /* 0x00000002030d7812 */ /* 0x000fc600078ef80c */
[----:B------:R-:W-:Y:S01]  /*00e0*/  IMAD.HI R6, R2, 0x55555556, RZ ;  /* 0x5555555602067827 */ /* 0x000fe200078e02ff */
[----:B------:R-:W-:-:S04]  /*00f0*/  ISETP.GE.AND P0, PT, R13, 0x80, PT ;  /* 0x000000800d00780c */ /* 0x000fc80003f06270 */
[----:B------:R-:W-:Y:S02]  /*0100*/  LEA.HI R7, R6, R6, RZ, 0x1 ;  /* 0x0000000606077211 */ /* 0x000fe400078f08ff */
[----:B------:R-:W-:-:S03]  /*0110*/  ISETP.LT.AND P0, PT, R2, 0x24, !P0 ;  /* 0x000000240200780c */ /* 0x000fc60004701270 */
[----:B------:R-:W-:-:S04]  /*0120*/  IMAD R6, R7, -0x3, R2 ;  /* 0xfffffffd07067824 */ /* 0x000fc800078e0202 */
[----:B------:R-:W-:-:S04]  /*0130*/  IMAD R6, R6, 0x100, R13 ;  /* 0x0000010006067824 */ /* 0x000fc800078e020d */
[----:B------:R-:W-:Y:S01]  /*0140*/  IMAD R15, R7, 0x600, R6 ;  /* 0x00000600070f7824 */ /* 0x000fe200078e0206 */
[----:B------:R-:W-:-:S03]  /*0150*/  CS2R R6, SRZ ;  /* 0x0000000000067805 */ /* 0x000fc6000001ff00 */
[C---:B------:R-:W-:Y:S02]  /*0160*/  VIADD R19, R15.reuse, 0x80 ;  /* 0x000000800f137836 */ /* 0x040fe40000000000 */
[----:B----4-:R-:W-:-:S04]  /*0170*/  IMAD.WIDE R16, R15, 0x4, R4 ;  /* 0x000000040f107825 */ /* 0x010fc800078e0204 */
[--C-:B------:R-:W-:Y:S01]  /*0180*/  IMAD.WIDE R18, R19, 0x4, R4.reuse ;  /* 0x0000000413127825 */ /* 0x100fe200078e0204 */
[----:B------:R-:W2:Y:S03]  /*0190*/  @P0 LDG.E.EL.64 R8, desc[UR8][R16.64] ;  /* 0x0000000810080981 */ /* 0x000ea6000c2e1b00 */
[----:B------:R-:W-:Y:S01]  /*01a0*/  VIADD R21, R15, 0x300 ;  /* 0x000003000f157836 */ /* 0x000fe20000000000 */
[----:B------:R-:W2:Y:S01]  /*01b0*/  @P0 LDG.E.EL.64 R6, desc[UR8][R18.64] ;  /* 0x0000000812060981 */ /* 0x000ea2000c2e1b00 */
[----:B------:R-:W-:Y:S02]  /*01c0*/  CS2R R10, SRZ ;  /* 0x00000000000a7805 */ /* 0x000fe4000001ff00 */
[----:B------:R-:W-:-:S05]  /*01d0*/  IMAD.WIDE R20, R21, 0x4, R4 ;  /* 0x0000000415147825 */ /* 0x000fca00078e0204 */
[----:B------:R-:W3:Y:S01]  /*01e0*/  @P0 LDG.E.EL.64 R10, desc[UR8][R20.64] ;  /* 0x00000008140a0981 */ /* 0x000ee2000c2e1b00 */
[----:B------:R-:W-:-:S04]  /*01f0*/  VIADD R15, R15, 0x380 ;  /* 0x000003800f0f7836 */ /* 0x000fc80000000000 */
[----:B------:R-:W-:Y:S01]  /*0200*/  IMAD.WIDE R4, R15, 0x4, R4 ;  /* 0x000000040f047825 */ /* 0x000fe200078e0204 */
[----:B------:R-:W-:-:S06]  /*0210*/  CS2R R14, SRZ ;  /* 0x00000000000e7805 */ /* 0x000fcc000001ff00 */
[----:B------:R1:W4:Y:S01]  /*0220*/  @P0 LDG.E.EL.64 R14, desc[UR8][R4.64] ;  /* 0x00000008040e0981 */ /* 0x000322000c2e1b00 */
[----:B------:R-:W5:Y:S01]  /*0230*/  S2UR UR6, SR_CgaCtaId ;  /* 0x00000000000679c3 */ /* 0x000f620000008800 */
[----:B------:R-:W-:Y:S01]  /*0240*/  UMOV UR5, 0x400 ;  /* 0x0000040000057882 */ /* 0x000fe20000000000 */
[----:B------:R-:W-:Y:S01]  /*0250*/  IMAD R13, R2, 0x80, R13 ;  /* 0x00000080020d7824 */ /* 0x000fe200078e020d */
[----:B------:R-:W-:Y:S01]  /*0260*/  LOP3.LUT R12, R12, 0xfc, RZ, 0xc0, !PT ;  /* 0x000000fc0c0c7812 */ /* 0x000fe200078ec0ff */
[----:B-----5:R-:W-:-:S03]  /*0270*/  UPRMT UR5, UR6, 0x654, UR5 ;  /* 0x0000065406057896 */ /* 0x020fc60008000005 */
[----:B------:R-:W-:Y:S01]  /*0280*/  ULDC.64 UR6, c[0x0][0x218] ;  /* 0x0000860000067ab9 */ /* 0x000fe20000000a00 */
[C---:B--2---:R-:W-:Y:S02]  /*0290*/  FSETP.GT.AND P5, PT, R6.reuse, R8, PT ;  /* 0x000000080600720b */ /* 0x044fe40003fa4000 */
[C---:B------:R-:W-:Y:S02]  /*02a0*/  FSETP.GT.AND P3, PT, R7.reuse, R9, PT ;  /* 0x000000090700720b */ /* 0x040fe40003f64000 */
[----:B------:R-:W-:Y:S02]  /*02b0*/  FSETP.NAN.AND P2, PT, R6, R6, PT ;  /* 0x000000060600720b */ /* 0x000fe40003f48000 */
[----:B------:R-:W-:Y:S02]  /*02c0*/  FSETP.NAN.AND P1, PT, R7, R7, PT ;  /* 0x000000070700720b */ /* 0x000fe40003f28000 */
[----:B---3--:R-:W-:Y:S02]  /*02d0*/  FSETP.NAN.AND P4, PT, R10, R10, PT ;  /* 0x0000000a0a00720b */ /* 0x008fe40003f88000 */
[----:B-1----:R-:W-:-:S02]  /*02e0*/  SEL R4, RZ, 0x1, !P5 ;  /* 0x00000001ff047807 */ /* 0x002fc40006800000 */
[----:B------:R-:W-:Y:S02]  /*02f0*/  SEL R2, RZ, 0x1, !P3 ;  /* 0x00000001ff027807 */ /* 0x000fe40005800000 */
[----:B------:R-:W-:Y:S01]  /*0300*/  @!P5 SEL R6, R6, R8, P2 ;  /* 0x000000080606d207 */ /* 0x000fe20001000000 */
[----:B------:R-:W-:Y:S01]  /*0310*/  IMAD.SHL.U32 R8, R0, 0x8, RZ ;  /* 0x0000000800087824 */ /* 0x000fe200078e00ff */
[----:B------:R-:W-:Y:S02]  /*0320*/  FSETP.NAN.AND P2, PT, R11, R11, PT ;  /* 0x0000000b0b00720b */ /* 0x000fe40003f48000 */
[----:B------:R-:W-:Y:S02]  /*0330*/  @!P3 SEL R7, R7, R9, P1 ;  /* 0x000000090707b207 */ /* 0x000fe40000800000 */
[----:B------:R-:W-:Y:S02]  /*0340*/  FSETP.GEU.AND P1, PT, R6, R10, PT ;  /* 0x0000000a0600720b */ /* 0x000fe40003f2e000 */
[----:B------:R-:W-:-:S02]  /*0350*/  FSETP.GEU.AND P6, PT, R7, R11, PT ;  /* 0x0000000b0700720b */ /* 0x000fc40003fce000 */
[----:B------:R-:W-:Y:S02]  /*0360*/  @!P4 SEL R10, R10, R6, !P1 ;  /* 0x000000060a0ac207 */ /* 0x000fe40004800000 */
[-C--:B----4-:R-:W-:Y:S02]  /*0370*/  FSETP.NAN.AND P4, PT, R14, R14.reuse, PT ;  /* 0x0000000e0e00720b */ /* 0x090fe40003f88000 */
[----:B------:R-:W-:Y:S02]  /*0380*/  FSETP.NAN.AND P5, PT, R15, R15, PT ;  /* 0x0000000f0f00720b */ /* 0x000fe40003fa8000 */
[----:B------:R-:W-:Y:S02]  /*0390*/  @!P2 SEL R11, R11, R7, !P6 ;  /* 0x000000070b0ba207 */ /* 0x000fe40007000000 */
[----:B------:R-:W-:Y:S02]  /*03a0*/  LOP3.LUT R5, R8, 0x3f8, RZ, 0xc0, !PT ;  /* 0x000003f808057812 */ /* 0x000fe400078ec0ff */
[----:B------:R-:W-:-:S02]  /*03b0*/  FSETP.GEU.AND P3, PT, R10, R14, PT ;  /* 0x0000000e0a00720b */ /* 0x000fc40003f6e000 */
[----:B------:R-:W-:Y:S02]  /*03c0*/  SEL R4, R4, 0x2, P1 ;  /* 0x0000000204047807 */ /* 0x000fe40000800000 */
[----:B------:R-:W-:Y:S02]  /*03d0*/  SEL R2, R2, 0x2, P6 ;  /* 0x0000000202027807 */ /* 0x000fe40003000000 */
[----:B------:R-:W-:Y:S02]  /*03e0*/  FSETP.GEU.AND P2, PT, R11, R15, PT ;  /* 0x0000000f0b00720b */ /* 0x000fe40003f4e000 */
[----:B------:R-:W-:Y:S02]  /*03f0*/  IADD3 R12, R5, UR5, R12 ;  /* 0x00000005050c7c10 */ /* 0x000fe4000fffe00c */
[----:B------:R-:W-:Y:S02]  /*0400*/  SEL R4, R4, 0x3, P3 ;  /* 0x0000000304047807 */ /* 0x000fe40001800000 */
[----:B------:R-:W-:-:S02]  /*0410*/  SEL R5, R2, 0x3, P2 ;  /* 0x0000000302057807 */ /* 0x000fc40001000000 */
[----:B------:R-:W-:Y:S02]  /*0420*/  IADD3 R6, P1, R13, UR6, RZ ;  /* 0x000000060d067c10 */ /* 0x000fe4000ff3e0ff */
[----:B------:R-:W-:Y:S01]  /*0430*/  @!P4 SEL R14, R14, R10, !P3 ;  /* 0x0000000a0e0ec207 */ /* 0x000fe20005800000 */
[----:B------:R-:W-:Y:S01]  /*0440*/  IMAD R17, R5, 0x100, R4 ;  /* 0x0000010005117824 */ /* 0x000fe200078e0204 */
[----:B------:R-:W-:Y:S02]  /*0450*/  @!P5 SEL R15, R15, R11, !P2 ;  /* 0x0000000b0f0fd207 */ /* 0x000fe40005000000 */
[----:B------:R-:W-:Y:S01]  /*0460*/  LEA.HI.X.SX32 R7, R13, UR7, 0x1, P1 ;  /* 0x000000070d077c11 */ /* 0x000fe200088f0eff */
[----:B------:R-:W-:Y:S01]  /*0470*/  STS [R12], R14 ;  /* 0x0000000e0c007388 */ /* 0x000fe20000000800 */
[C---:B------:R-:W-:Y:S02]  /*0480*/  LOP3.LUT R8, R0.reuse, 0x7c, RZ, 0xc0, !PT ;  /* 0x0000007c00087812 */ /* 0x040fe400078ec0ff */
[----:B------:R-:W-:Y:S01]  /*0490*/  LOP3.LUT R2, R0, 0x7f, RZ, 0xc0, !PT ;  /* 0x0000007f00027812 */ /* 0x000fe200078ec0ff */
[----:B------:R-:W-:Y:S01]  /*04a0*/  STS [R12+0x4], R15 ;  /* 0x0000040f0c007388 */ /* 0x000fe20000000800 */
[----:B------:R-:W-:Y:S01]  /*04b0*/  SHF.R.U32.HI R4, RZ, 0x2, R0 ;  /* 0x00000002ff047819 */ /* 0x000fe20000011600 */
[----:B------:R-:W-:Y:S01]  /*04c0*/  VIADD R5, R8, UR5 ;  /* 0x0000000508057c36 */ /* 0x000fe20008000000 */
[----:B------:R-:W-:Y:S01]  /*04d0*/  LOP3.LUT R0, R3, 0x3, R0, 0xf8, !PT ;  /* 0x0000000303007812 */ /* 0x000fe200078ef800 */
[----:B------:R1:W-:Y:S01]  /*04e0*/  @P0 STG.E.U16 desc[UR8][R6.64], R17 ;  /* 0x0000001106000986 */ /* 0x0003e2000c101508 */
[----:B------:R-:W-:Y:S01]  /*04f0*/  SGXT.U32 R4, R4, 0x5 ;  /* 0x000000050404781a */ /* 0x000fe20000000000 */
[----:B------:R-:W-:Y:S01]  /*0500*/  IMAD R11, R2, 0x4, R5 ;  /* 0x00000004020b7824 */ /* 0x000fe200078e0205 */
[----:B------:R-:W-:Y:S02]  /*0510*/  BAR.SYNC.DEFER_BLOCKING 0x0 ;  /* 0x0000000000007b1d */ /* 0x000fe40000010000 */
[----:B------:R-:W-:-:S02]  /*0520*/  LOP3.LUT R8, R4, UR4, RZ, 0xfc, !PT ;  /* 0x0000000404087c12 */ /* 0x000fc4000f8efcff */
[----:B------:R-:W-:-:S03]  /*0530*/  ISETP.GE.AND P0, PT, R0, 0x80, PT ;  /* 0x000000800000780c */ /* 0x000fc60003f06270 */
[C---:B------:R-:W-:Y:S01]  /*0540*/  IMAD.HI R9, R8.reuse, 0x38e38e39, RZ ;  /* 0x38e38e3908097827 */ /* 0x040fe200078e02ff */
[----:B------:R-:W2:Y:S01]  /*0550*/  LDC.64 R4, c[0x0][0x220] ;  /* 0x00008800ff047b82 */ /* 0x000ea20000000a00 */
[----:B------:R-:W-:Y:S02]  /*0560*/  ISETP.LT.AND P1, PT, R8, 0x24, !P0 ;  /* 0x000000240800780c */ /* 0x000fe40004721270 */
[----:B-1----:R-:W-:Y:S02]  /*0570*/  LOP3.LUT R7, R2, 0x80, RZ, 0xfc, !PT ;  /* 0x0000008002077812 */ /* 0x002fe400078efcff */
[----:B------:R-:W-:-:S04]  /*0580*/  SHF.R.S32.HI R10, RZ, 0x1, R9 ;  /* 0x00000001ff0a7819 */ /* 0x000fc80000011409 */
[----:B------:R-:W-:-:S05]  /*0590*/  LEA.HI R9, R9, R10, RZ, 0x1 ;  /* 0x0000000a09097211 */ /* 0x000fca00078f08ff */
[----:B------:R-:W-:Y:S01]  /*05a0*/  IMAD R3, R9, -0x9, R8 ;  /* 0xfffffff709037824 */ /* 0x000fe200078e0208 */
[----:B------:R-:W-:Y:S01]  /*05b0*/  LOP3.LUT R8, R8, 0x20, RZ, 0xfc, !PT ;  /* 0x0000002008087812 */ /* 0x000fe200078efcff */
[----:B------:R-:W1:Y:S02]  /*05c0*/  LDS R11, [R11] ;  /* 0x000000000b0b7984 */ /* 0x000e640000000800 */
[----:B------:R-:W-:Y:S01]  /*05d0*/  IMAD R6, R0, 0x9, R3 ;  /* 0x0000000900067824 */ /* 0x000fe200078e0203 */
[----:B------:R-:W-:Y:S02]  /*05e0*/  ISETP.LT.AND P0, PT, R8, 0x24, !P0 ;  /* 0x000000240800780c */ /* 0x000fe40004701270 */
[----:B------:R-:W-:Y:S01]  /*05f0*/  LOP3.LUT R3, R7, 0xfc, RZ, 0xc0, !PT ;  /* 0x000000fc07037812 */ /* 0x000fe200078ec0ff */
[----:B------:R-:W-:-:S04]  /*0600*/  IMAD R7, R9, 0x480, R6 ;  /* 0x0000048009077824 */ /* 0x000fc800078e0206 */
[----:B--2---:R-:W-:-:S04]  /*0610*/  IMAD.WIDE R6, R7, 0x4, R4 ;  /* 0x0000000407067825 */ /* 0x004fc800078e0204 */
[----:B------:R-:W-:-:S04]  /*0620*/  VIADD R3, R3, UR5 ;  /* 0x0000000503037c36 */ /* 0x000fc80008000000 */
[----:B------:R-:W-:Y:S01]  /*0630*/  IMAD R9, R2, 0x4, R3 ;  /* 0x0000000402097824 */ /* 0x000fe200078e0203 */
[----:B-1----:R1:W-:Y:S01]  /*0640*/  @P1 STG.E desc[UR8][R6.64], R11 ;  /* 0x0000000b06001986 */ /* 0x0023e2000c101908 */
[----:B------:R-:W-:Y:S05]  /*0650*/  @!P0 EXIT ;  /* 0x000000000000894d */ /* 0x000fea0003800000 */
[----:B------:R-:W0:Y:S01]  /*0660*/  LDS R9, [R9+0x200] ;  /* 0x0002000009097984 */ /* 0x000e220000000800 */
[----:B------:R-:W-:-:S05]  /*0670*/  IMAD.HI R2, R8, 0x38e38e39, RZ ;  /* 0x38e38e3908027827 */ /* 0x000fca00078e02ff */
[----:B------:R-:W-:-:S04]  /*0680*/  SHF.R.S32.HI R3, RZ, 0x1, R2 ;  /* 0x00000001ff037819 */ /* 0x000fc80000011402 */
[----:B------:R-:W-:-:S05]  /*0690*/  LEA.HI R3, R2, R3, RZ, 0x1 ;  /* 0x0000000302037211 */ /* 0x000fca00078f08ff */
[----:B------:R-:W-:-:S04]  /*06a0*/  IMAD R8, R3, -0x9, R8 ;  /* 0xfffffff703087824 */ /* 0x000fc800078e0208 */
[----:B------:R-:W-:-:S04]  /*06b0*/  IMAD R3, R3, 0x480, R8 ;  /* 0x0000048003037824 */ /* 0x000fc800078e0208 */
[----:B------:R-:W-:-:S04]  /*06c0*/  IMAD R3, R0, 0x9, R3 ;  /* 0x0000000900037824 */ /* 0x000fc800078e0203 */
[----:B------:R-:W-:-:S05]  /*06d0*/  IMAD.WIDE R4, R3, 0x4, R4 ;  /* 0x0000000403047825 */ /* 0x000fca00078e0204 */
[----:B0-----:R-:W-:Y:S01]  /*06e0*/  STG.E desc[UR8][R4.64], R9 ;  /* 0x0000000904007986 */ /* 0x001fe2000c101908 */
[----:B------:R-:W-:Y:S05]  /*06f0*/  EXIT ;  /* 0x000000000000794d */ /* 0x000fea0003800000 */
.L_x_0:
[----:B------:R-:W-:-:S00]  /*0700*/  BRA `(.L_x_0) ;  /* 0xfffffffc00fc7947 */ /* 0x000fc0000383ffff */
[----:B------:R-:W-:-:S00]  /*0710*/  NOP ;  /* 0x0000000000007918 */ /* 0x000fc00000000000 */
        /* <DEDUP_REMOVED lines=14> */
.L_x_1:


//--------------------- .nv.shared.triton_poi_fused_max_pool2d_with_indices_12 --------------------------
	.section	.nv.shared.triton_poi_fused_max_pool2d_with_indices_12,"aw",@nobits
	.sectionflags	@""
	.align	16
	.zero		1024


//--------------------- .nv.constant0.triton_poi_fused_max_pool2d_with_indices_12 --------------------------
	.section	.nv.constant0.triton_poi_fused_max_pool2d_with_indices_12,"a",@progbits
	.sectionflags	@""
	.align	4
.nv.constant0.triton_poi_fused_max_pool2d_with_indices_12:
	.zero		560
